//
// Generated by NVIDIA NVVM Compiler
//
// Compiler Build ID: CL-36424714
// Cuda compilation tools, release 13.0, V13.0.88
// Based on NVVM 20.0.0
//

.version 9.0
.target sm_100
.address_size 64

	// .globl	_Z13jacobi_SimplePKfS0_S0_S0_S0_PfS1_S0_

.visible .entry _Z13jacobi_SimplePKfS0_S0_S0_S0_PfS1_S0_(
	.param .u64 .ptr .align 1 _Z13jacobi_SimplePKfS0_S0_S0_S0_PfS1_S0__param_0,
	.param .u64 .ptr .align 1 _Z13jacobi_SimplePKfS0_S0_S0_S0_PfS1_S0__param_1,
	.param .u64 .ptr .align 1 _Z13jacobi_SimplePKfS0_S0_S0_S0_PfS1_S0__param_2,
	.param .u64 .ptr .align 1 _Z13jacobi_SimplePKfS0_S0_S0_S0_PfS1_S0__param_3,
	.param .u64 .ptr .align 1 _Z13jacobi_SimplePKfS0_S0_S0_S0_PfS1_S0__param_4,
	.param .u64 .ptr .align 1 _Z13jacobi_SimplePKfS0_S0_S0_S0_PfS1_S0__param_5,
	.param .u64 .ptr .align 1 _Z13jacobi_SimplePKfS0_S0_S0_S0_PfS1_S0__param_6,
	.param .u64 .ptr .align 1 _Z13jacobi_SimplePKfS0_S0_S0_S0_PfS1_S0__param_7
)
{
	.reg .pred 	%p<15>;
	.reg .b32 	%r<37>;
	.reg .b32 	%f<74>;
	.reg .b64 	%rd<111>;

	ld.param.u64 	%rd28, [_Z13jacobi_SimplePKfS0_S0_S0_S0_PfS1_S0__param_0];
	ld.param.u64 	%rd29, [_Z13jacobi_SimplePKfS0_S0_S0_S0_PfS1_S0__param_1];
	ld.param.u64 	%rd30, [_Z13jacobi_SimplePKfS0_S0_S0_S0_PfS1_S0__param_3];
	ld.param.u64 	%rd31, [_Z13jacobi_SimplePKfS0_S0_S0_S0_PfS1_S0__param_4];
	ld.param.u64 	%rd32, [_Z13jacobi_SimplePKfS0_S0_S0_S0_PfS1_S0__param_5];
	ld.param.u64 	%rd33, [_Z13jacobi_SimplePKfS0_S0_S0_S0_PfS1_S0__param_7];
	cvta.to.global.u64 	%rd1, %rd30;
	cvta.to.global.u64 	%rd2, %rd29;
	cvta.to.global.u64 	%rd3, %rd31;
	cvta.to.global.u64 	%rd4, %rd32;
	cvta.to.global.u64 	%rd5, %rd28;
	cvta.to.global.u64 	%rd34, %rd33;
	mov.u32 	%r1, %tid.x;
	mov.u32 	%r2, %ntid.x;
	mov.u32 	%r6, %ctaid.x;
	mul.lo.s32 	%r3, %r2, %r6;
	add.s32 	%r7, %r3, %r1;
	cvt.s64.s32 	%rd109, %r7;
	mul.wide.s32 	%rd35, %r7, 4;
	add.s64 	%rd36, %rd34, %rd35;
	ld.global.f32 	%f71, [%rd36];
	add.s32 	%r4, %r2, -1;
	mul.lo.s32 	%r5, %r4, %r2;
	or.b32  	%r8, %r3, %r1;
	setp.ne.s32 	%p1, %r8, 0;
	@%p1 bra 	$L__BB0_2;
	cvt.u64.u32 	%rd109, %r1;
	mul.wide.u32 	%rd95, %r1, 4;
	add.s64 	%rd96, %rd3, %rd95;
	ld.global.f32 	%f63, [%rd96];
	add.s32 	%r35, %r1, %r2;
	mul.wide.u32 	%rd97, %r35, 4;
	add.s64 	%rd98, %rd4, %rd97;
	ld.global.f32 	%f64, [%rd98];
	add.s64 	%rd99, %rd1, %rd95;
	add.s32 	%r36, %r1, 1;
	cvt.u64.u32 	%rd110, %r36;
	mul.f32 	%f73, %f63, %f64;
	ld.global.f32 	%f72, [%rd99];
	bra.uni 	$L__BB0_17;
$L__BB0_2:
	setp.ne.s32 	%p2, %r3, 0;
	setp.ne.s32 	%p3, %r1, %r4;
	or.pred  	%p4, %p3, %p2;
	@%p4 bra 	$L__BB0_4;
	cvt.u64.u32 	%rd109, %r1;
	mul.wide.u32 	%rd90, %r1, 4;
	add.s64 	%rd91, %rd3, %rd90;
	ld.global.f32 	%f61, [%rd91];
	add.s32 	%r33, %r1, %r2;
	mul.wide.u32 	%rd92, %r33, 4;
	add.s64 	%rd93, %rd4, %rd92;
	ld.global.f32 	%f62, [%rd93];
	add.s64 	%rd94, %rd2, %rd90;
	add.s32 	%r34, %r1, -1;
	cvt.s64.s32 	%rd110, %r34;
	mul.f32 	%f73, %f61, %f62;
	ld.global.f32 	%f72, [%rd94];
	bra.uni 	$L__BB0_17;
$L__BB0_4:
	setp.ne.s32 	%p5, %r1, 0;
	setp.ne.s32 	%p6, %r3, %r5;
	or.pred  	%p7, %p5, %p6;
	@%p7 bra 	$L__BB0_6;
	cvt.u64.u32 	%rd109, %r3;
	mul.wide.u32 	%rd85, %r3, 4;
	add.s64 	%rd86, %rd5, %rd85;
	ld.global.f32 	%f59, [%rd86];
	sub.s32 	%r31, %r3, %r2;
	mul.wide.s32 	%rd87, %r31, 4;
	add.s64 	%rd88, %rd4, %rd87;
	ld.global.f32 	%f60, [%rd88];
	add.s64 	%rd89, %rd1, %rd85;
	add.s32 	%r32, %r3, 1;
	cvt.u64.u32 	%rd110, %r32;
	mul.f32 	%f73, %f59, %f60;
	ld.global.f32 	%f72, [%rd89];
	bra.uni 	$L__BB0_17;
$L__BB0_6:
	setp.ne.s32 	%p8, %r3, %r5;
	setp.ne.s32 	%p9, %r1, %r4;
	or.pred  	%p10, %p9, %p8;
	@%p10 bra 	$L__BB0_8;
	cvt.u32.u64 	%r28, %rd109;
	mul.wide.u32 	%rd80, %r28, 4;
	add.s64 	%rd81, %rd5, %rd80;
	ld.global.f32 	%f57, [%rd81];
	sub.s32 	%r29, %r28, %r2;
	mul.wide.s32 	%rd82, %r29, 4;
	add.s64 	%rd83, %rd4, %rd82;
	ld.global.f32 	%f58, [%rd83];
	add.s64 	%rd84, %rd2, %rd80;
	add.s32 	%r30, %r28, -1;
	cvt.s64.s32 	%rd110, %r30;
	mul.f32 	%f73, %f57, %f58;
	ld.global.f32 	%f72, [%rd84];
	bra.uni 	$L__BB0_17;
$L__BB0_8:
	setp.ne.s32 	%p11, %r1, 0;
	@%p11 bra 	$L__BB0_10;
	cvt.u64.u32 	%rd109, %r3;
	mul.wide.u32 	%rd72, %r3, 4;
	add.s64 	%rd73, %rd5, %rd72;
	ld.global.f32 	%f52, [%rd73];
	sub.s32 	%r25, %r3, %r2;
	mul.wide.s32 	%rd74, %r25, 4;
	add.s64 	%rd75, %rd4, %rd74;
	ld.global.f32 	%f53, [%rd75];
	mul.f32 	%f54, %f52, %f53;
	sub.f32 	%f71, %f71, %f54;
	add.s64 	%rd76, %rd3, %rd72;
	ld.global.f32 	%f55, [%rd76];
	add.s32 	%r26, %r3, %r2;
	mul.wide.u32 	%rd77, %r26, 4;
	add.s64 	%rd78, %rd4, %rd77;
	ld.global.f32 	%f56, [%rd78];
	add.s64 	%rd79, %rd1, %rd72;
	add.s32 	%r27, %r3, 1;
	cvt.u64.u32 	%rd110, %r27;
	mul.f32 	%f73, %f55, %f56;
	ld.global.f32 	%f72, [%rd79];
	bra.uni 	$L__BB0_17;
$L__BB0_10:
	setp.ne.s32 	%p12, %r3, 0;
	@%p12 bra 	$L__BB0_12;
	cvt.u64.u32 	%rd109, %r1;
	mul.wide.u32 	%rd64, %r1, 4;
	add.s64 	%rd65, %rd3, %rd64;
	ld.global.f32 	%f47, [%rd65];
	add.s32 	%r22, %r1, %r2;
	mul.wide.u32 	%rd66, %r22, 4;
	add.s64 	%rd67, %rd4, %rd66;
	ld.global.f32 	%f48, [%rd67];
	mul.f32 	%f49, %f47, %f48;
	sub.f32 	%f71, %f71, %f49;
	add.s64 	%rd68, %rd2, %rd64;
	ld.global.f32 	%f50, [%rd68];
	add.s32 	%r23, %r1, -1;
	mul.wide.u32 	%rd69, %r23, 4;
	add.s64 	%rd70, %rd4, %rd69;
	ld.global.f32 	%f51, [%rd70];
	add.s64 	%rd71, %rd1, %rd64;
	add.s32 	%r24, %r1, 1;
	cvt.u64.u32 	%rd110, %r24;
	mul.f32 	%f73, %f50, %f51;
	ld.global.f32 	%f72, [%rd71];
	bra.uni 	$L__BB0_17;
$L__BB0_12:
	setp.ne.s32 	%p13, %r1, %r4;
	@%p13 bra 	$L__BB0_14;
	cvt.u32.u64 	%r18, %rd109;
	mul.wide.u32 	%rd56, %r18, 4;
	add.s64 	%rd57, %rd5, %rd56;
	ld.global.f32 	%f42, [%rd57];
	sub.s32 	%r19, %r18, %r2;
	mul.wide.s32 	%rd58, %r19, 4;
	add.s64 	%rd59, %rd4, %rd58;
	ld.global.f32 	%f43, [%rd59];
	mul.f32 	%f44, %f42, %f43;
	sub.f32 	%f71, %f71, %f44;
	add.s64 	%rd60, %rd3, %rd56;
	ld.global.f32 	%f45, [%rd60];
	add.s32 	%r20, %r18, %r2;
	mul.wide.u32 	%rd61, %r20, 4;
	add.s64 	%rd62, %rd4, %rd61;
	ld.global.f32 	%f46, [%rd62];
	add.s64 	%rd63, %rd2, %rd56;
	add.s32 	%r21, %r18, -1;
	cvt.s64.s32 	%rd110, %r21;
	mul.f32 	%f73, %f45, %f46;
	ld.global.f32 	%f72, [%rd63];
	bra.uni 	$L__BB0_17;
$L__BB0_14:
	setp.ne.s32 	%p14, %r3, %r5;
	@%p14 bra 	$L__BB0_16;
	cvt.u32.u64 	%r14, %rd109;
	mul.wide.u32 	%rd48, %r14, 4;
	add.s64 	%rd49, %rd5, %rd48;
	ld.global.f32 	%f37, [%rd49];
	sub.s32 	%r15, %r14, %r2;
	mul.wide.s32 	%rd50, %r15, 4;
	add.s64 	%rd51, %rd4, %rd50;
	ld.global.f32 	%f38, [%rd51];
	mul.f32 	%f39, %f37, %f38;
	sub.f32 	%f71, %f71, %f39;
	add.s64 	%rd52, %rd2, %rd48;
	ld.global.f32 	%f40, [%rd52];
	shl.b32 	%r16, %r2, 2;
	cvt.u64.u32 	%rd53, %r16;
	add.s64 	%rd54, %rd51, %rd53;
	ld.global.f32 	%f41, [%rd54+-4];
	add.s64 	%rd55, %rd1, %rd48;
	add.s32 	%r17, %r14, 1;
	cvt.u64.u32 	%rd110, %r17;
	mul.f32 	%f73, %f40, %f41;
	ld.global.f32 	%f72, [%rd55];
	bra.uni 	$L__BB0_17;
$L__BB0_16:
	cvt.u32.u64 	%r9, %rd109;
	shl.b64 	%rd37, %rd109, 2;
	add.s64 	%rd38, %rd5, %rd37;
	ld.global.f32 	%f28, [%rd38];
	sub.s32 	%r10, %r9, %r2;
	mul.wide.s32 	%rd39, %r10, 4;
	add.s64 	%rd40, %rd4, %rd39;
	ld.global.f32 	%f29, [%rd40];
	mul.f32 	%f30, %f28, %f29;
	sub.f32 	%f31, %f71, %f30;
	add.s64 	%rd41, %rd3, %rd37;
	ld.global.f32 	%f32, [%rd41];
	add.s32 	%r11, %r9, %r2;
	mul.wide.s32 	%rd42, %r11, 4;
	add.s64 	%rd43, %rd4, %rd42;
	ld.global.f32 	%f33, [%rd43];
	mul.f32 	%f34, %f32, %f33;
	sub.f32 	%f71, %f31, %f34;
	add.s64 	%rd44, %rd2, %rd37;
	ld.global.f32 	%f35, [%rd44];
	shl.b32 	%r12, %r2, 2;
	cvt.u64.u32 	%rd45, %r12;
	add.s64 	%rd46, %rd40, %rd45;
	ld.global.f32 	%f36, [%rd46+-4];
	add.s64 	%rd47, %rd1, %rd37;
	add.s32 	%r13, %r9, 1;
	cvt.s64.s32 	%rd110, %r13;
	mul.f32 	%f73, %f35, %f36;
	ld.global.f32 	%f72, [%rd47];
$L__BB0_17:
	ld.param.u64 	%rd108, [_Z13jacobi_SimplePKfS0_S0_S0_S0_PfS1_S0__param_6];
	ld.param.u64 	%rd107, [_Z13jacobi_SimplePKfS0_S0_S0_S0_PfS1_S0__param_2];
	cvta.to.global.u64 	%rd100, %rd107;
	cvta.to.global.u64 	%rd101, %rd108;
	sub.f32 	%f65, %f71, %f73;
	shl.b64 	%rd102, %rd110, 2;
	add.s64 	%rd103, %rd4, %rd102;
	ld.global.f32 	%f66, [%rd103];
	mul.f32 	%f67, %f72, %f66;
	sub.f32 	%f68, %f65, %f67;
	shl.b64 	%rd104, %rd109, 2;
	add.s64 	%rd105, %rd100, %rd104;
	ld.global.f32 	%f69, [%rd105];
	div.rn.f32 	%f70, %f68, %f69;
	add.s64 	%rd106, %rd101, %rd104;
	st.global.f32 	[%rd106], %f70;
	ret;

}


// ===== COMPILED SASS (sm_100) =====

	.target	sm_100

	.elftype	@"ET_EXEC"


//--------------------- .note.nv.tkinfo           --------------------------
	.section	.note.nv.tkinfo,"",@"SHT_NOTE"
	.sectionflags	@"SHF_NOTE_NV_TKINFO"
	.tkinfo
        /*0018*/ 	.word	0x00000002
        /*0030*/ 	.string	""
        /*0030*/ 	.string	"ptxas"
        /*0030*/ 	.string	"Cuda compilation tools, release 13.0, V13.0.88"
        /*0030*/ 	.string	"Build cuda_13.0.r13.0/compiler.36424714_0"
        /*0030*/ 	.string	"-arch sm_100 -m 64 "



//--------------------- .note.nv.cuinfo           --------------------------
	.section	.note.nv.cuinfo,"",@"SHT_NOTE"
	.sectionflags	@"SHF_NOTE_NV_CUINFO"
        /*0018*/ 	.short	0x0002
        /*001a*/ 	.short	0x0064
        /*001c*/ 	.short	0x0082
	.zero		2


//--------------------- .nv.info                  --------------------------
	.section	.nv.info,"",@"SHT_CUDA_INFO"
	.align	4


	//----- nvinfo : EIATTR_REGCOUNT
	.align		4
        /*0000*/ 	.byte	0x04, 0x2f
        /*0002*/ 	.short	(.L_1 - .L_0)
	.align		4
.L_0:
        /*0004*/ 	.word	index@(_Z13jacobi_SimplePKfS0_S0_S0_S0_PfS1_S0_)
        /*0008*/ 	.word	0x00000018


	//----- nvinfo : EIATTR_FRAME_SIZE
	.align		4
.L_1:
        /*000c*/ 	.byte	0x04, 0x11
        /*000e*/ 	.short	(.L_3 - .L_2)
	.align		4
.L_2:
        /*0010*/ 	.word	index@($__internal_0_$__cuda_sm3x_div_rn_noftz_f32_slowpath)
        /*0014*/ 	.word	0x00000000


	//----- nvinfo : EIATTR_FRAME_SIZE
	.align		4
.L_3:
        /*0018*/ 	.byte	0x04, 0x11
        /*001a*/ 	.short	(.L_5 - .L_4)
	.align		4
.L_4:
        /*001c*/ 	.word	index@(_Z13jacobi_SimplePKfS0_S0_S0_S0_PfS1_S0_)
        /*0020*/ 	.word	0x00000000


	//----- nvinfo : EIATTR_MIN_STACK_SIZE
	.align		4
.L_5:
        /*0024*/ 	.byte	0x04, 0x12
        /*0026*/ 	.short	(.L_7 - .L_6)
	.align		4
.L_6:
        /*0028*/ 	.word	index@(_Z13jacobi_SimplePKfS0_S0_S0_S0_PfS1_S0_)
        /*002c*/ 	.word	0x00000000
.L_7:


//--------------------- .nv.compat                --------------------------
	.section	.nv.compat,"",@"SHT_CUDA_COMPAT_INFO"
	.align	4
        /*0000*/ 	.byte	0x02, 0x09, 0x00, 0x00, 0x02, 0x02, 0x01, 0x00, 0x02, 0x05, 0x05, 0x00, 0x03, 0x07, 0x01, 0x01
        /*0010*/ 	.byte	0x02, 0x03, 0x00, 0x00, 0x02, 0x06, 0x01, 0x00, 0x04, 0x0b, 0x08, 0x00, 0x01, 0x00, 0x00, 0x00
        /*0020*/ 	.byte	0x00, 0x00, 0x00, 0x00


//--------------------- .nv.info._Z13jacobi_SimplePKfS0_S0_S0_S0_PfS1_S0_ --------------------------
	.section	.nv.info._Z13jacobi_SimplePKfS0_S0_S0_S0_PfS1_S0_,"",@"SHT_CUDA_INFO"
	.sectionflags	@""
	.align	4


	//----- nvinfo : EIATTR_CUDA_API_VERSION
	.align		4
        /*0000*/ 	.byte	0x04, 0x37
        /*0002*/ 	.short	(.L_9 - .L_8)
.L_8:
        /*0004*/ 	.word	0x00000082


	//----- nvinfo : EIATTR_KPARAM_INFO
	.align		4
.L_9:
        /*0008*/ 	.byte	0x04, 0x17
        /*000a*/ 	.short	(.L_11 - .L_10)
.L_10:
        /*000c*/ 	.word	0x00000000
        /*0010*/ 	.short	0x0007
        /*0012*/ 	.short	0x0038
        /*0014*/ 	.byte	0x00, 0xf5, 0x21, 0x00


	//----- nvinfo : EIATTR_KPARAM_INFO
	.align		4
.L_11:
        /*0018*/ 	.byte	0x04, 0x17
        /*001a*/ 	.short	(.L_13 - .L_12)
.L_12:
        /*001c*/ 	.word	0x00000000
        /*0020*/ 	.short	0x0006
        /*0022*/ 	.short	0x0030
        /*0024*/ 	.byte	0x00, 0xf5, 0x21, 0x00


	//----- nvinfo : EIATTR_KPARAM_INFO
	.align		4
.L_13:
        /*0028*/ 	.byte	0x04, 0x17
        /*002a*/ 	.short	(.L_15 - .L_14)
.L_14:
        /*002c*/ 	.word	0x00000000
        /*0030*/ 	.short	0x0005
        /*0032*/ 	.short	0x0028
        /*0034*/ 	.byte	0x00, 0xf5, 0x21, 0x00


	//----- nvinfo : EIATTR_KPARAM_INFO
	.align		4
.L_15:
        /*0038*/ 	.byte	0x04, 0x17
        /*003a*/ 	.short	(.L_17 - .L_16)
.L_16:
        /*003c*/ 	.word	0x00000000
        /*0040*/ 	.short	0x0004
        /*0042*/ 	.short	0x0020
        /*0044*/ 	.byte	0x00, 0xf5, 0x21, 0x00


	//----- nvinfo : EIATTR_KPARAM_INFO
	.align		4
.L_17:
        /*0048*/ 	.byte	0x04, 0x17
        /*004a*/ 	.short	(.L_19 - .L_18)
.L_18:
        /*004c*/ 	.word	0x00000000
        /*0050*/ 	.short	0x0003
        /*0052*/ 	.short	0x0018
        /*0054*/ 	.byte	0x00, 0xf5, 0x21, 0x00


	//----- nvinfo : EIATTR_KPARAM_INFO
	.align		4
.L_19:
        /*0058*/ 	.byte	0x04, 0x17
        /*005a*/ 	.short	(.L_21 - .L_20)
.L_20:
        /*005c*/ 	.word	0x00000000
        /*0060*/ 	.short	0x0002
        /*0062*/ 	.short	0x0010
        /*0064*/ 	.byte	0x00, 0xf5, 0x21, 0x00


	//----- nvinfo : EIATTR_KPARAM_INFO
	.align		4
.L_21:
        /*0068*/ 	.byte	0x04, 0x17
        /*006a*/ 	.short	(.L_23 - .L_22)
.L_22:
        /*006c*/ 	.word	0x00000000
        /*0070*/ 	.short	0x0001
        /*0072*/ 	.short	0x0008
        /*0074*/ 	.byte	0x00, 0xf5, 0x21, 0x00


	//----- nvinfo : EIATTR_KPARAM_INFO
	.align		4
.L_23:
        /*0078*/ 	.byte	0x04, 0x17
        /*007a*/ 	.short	(.L_25 - .L_24)
.L_24:
        /*007c*/ 	.word	0x00000000
        /*0080*/ 	.short	0x0000
        /*0082*/ 	.short	0x0000
        /*0084*/ 	.byte	0x00, 0xf5, 0x21, 0x00


	//----- nvinfo : EIATTR_SPARSE_MMA_MASK
	.align		4
.L_25:
        /*0088*/ 	.byte	0x03, 0x50
        /*008a*/ 	.short	0x0000


	//----- nvinfo : EIATTR_MAXREG_COUNT
	.align		4
        /*008c*/ 	.byte	0x03, 0x1b
        /*008e*/ 	.short	0x00ff


	//----- nvinfo : EIATTR_MERCURY_ISA_VERSION
	.align		4
        /*0090*/ 	.byte	0x03, 0x5f
        /*0092*/ 	.short	0x0101


	//----- nvinfo : EIATTR_VRC_CTA_INIT_COUNT
	.align		4
        /*0094*/ 	.byte	0x02, 0x4a
	.zero		1
	.zero		1


	//----- nvinfo : EIATTR_EXIT_INSTR_OFFSETS
	.align		4
        /*0098*/ 	.byte	0x04, 0x1c
        /*009a*/ 	.short	(.L_27 - .L_26)


	//   ....[0]....
.L_26:
        /*009c*/ 	.word	0x00000f10


	//----- nvinfo : EIATTR_CRS_STACK_SIZE
	.align		4
.L_27:
        /*00a0*/ 	.byte	0x04, 0x1e
        /*00a2*/ 	.short	(.L_29 - .L_28)
.L_28:
        /*00a4*/ 	.word	0x00000000


	//----- nvinfo : EIATTR_CBANK_PARAM_SIZE
	.align		4
.L_29:
        /*00a8*/ 	.byte	0x03, 0x19
        /*00aa*/ 	.short	0x0040


	//----- nvinfo : EIATTR_PARAM_CBANK
	.align		4
        /*00ac*/ 	.byte	0x04, 0x0a
        /*00ae*/ 	.short	(.L_31 - .L_30)
	.align		4
.L_30:
        /*00b0*/ 	.word	index@(.nv.constant0._Z13jacobi_SimplePKfS0_S0_S0_S0_PfS1_S0_)
        /*00b4*/ 	.short	0x0380
        /*00b6*/ 	.short	0x0040


	//----- nvinfo : EIATTR_SW_WAR
	.align		4
.L_31:
        /*00b8*/ 	.byte	0x04, 0x36
        /*00ba*/ 	.short	(.L_33 - .L_32)
.L_32:
        /*00bc*/ 	.word	0x00000008
.L_33:


//--------------------- .nv.callgraph             --------------------------
	.section	.nv.callgraph,"",@"SHT_CUDA_CALLGRAPH"
	.align	4
	.sectionentsize	8
	.align		4
        /*0000*/ 	.word	0x00000000
	.align		4
        /*0004*/ 	.word	0xffffffff
	.align		4
        /*0008*/ 	.word	0x00000000
	.align		4
        /*000c*/ 	.word	0xfffffffe
	.align		4
        /*0010*/ 	.word	0x00000000
	.align		4
        /*0014*/ 	.word	0xfffffffd
	.align		4
        /*0018*/ 	.word	0x00000000
	.align		4
        /*001c*/ 	.word	0xfffffffc


//--------------------- .text._Z13jacobi_SimplePKfS0_S0_S0_S0_PfS1_S0_ --------------------------
	.section	.text._Z13jacobi_SimplePKfS0_S0_S0_S0_PfS1_S0_,"ax",@progbits
	.align	128
        .global         _Z13jacobi_SimplePKfS0_S0_S0_S0_PfS1_S0_
        .type           _Z13jacobi_SimplePKfS0_S0_S0_S0_PfS1_S0_,@function
        .size           _Z13jacobi_SimplePKfS0_S0_S0_S0_PfS1_S0_,(.L_x_23 - _Z13jacobi_SimplePKfS0_S0_S0_S0_PfS1_S0_)
        .other          _Z13jacobi_SimplePKfS0_S0_S0_S0_PfS1_S0_,@"STO_CUDA_ENTRY STV_DEFAULT"
_Z13jacobi_SimplePKfS0_S0_S0_S0_PfS1_S0_:
.text._Z13jacobi_SimplePKfS0_S0_S0_S0_PfS1_S0_:
[----:B------:R-:W-:Y:S01]  /*0000*/  LDC R1, c[0x0][0x37c] ;  /* 0x0000df00ff017b82 */ /* 0x000fe20000000800 */
[----:B------:R-:W0:Y:S07]  /*0010*/  S2R R7, SR_TID.X ;  /* 0x0000000000077919 */ /* 0x000e2e0000002100 */
[----:B------:R-:W1:Y:S08]  /*0020*/  S2UR UR4, SR_CTAID.X ;  /* 0x00000000000479c3 */ /* 0x000e700000002500 */
[----:B------:R-:W1:Y:S08]  /*0030*/  LDC R0, c[0x0][0x360] ;  /* 0x0000d800ff007b82 */ /* 0x000e700000000800 */
[----:B------:R-:W2:Y:S08]  /*0040*/  LDC.64 R14, c[0x0][0x3a8] ;  /* 0x0000ea00ff0e7b82 */ /* 0x000eb00000000a00 */
[----:B------:R-:W3:Y:S01]  /*0050*/  LDC.64 R12, c[0x0][0x3a0] ;  /* 0x0000e800ff0c7b82 */ /* 0x000ee20000000a00 */
[----:B-1----:R-:W-:-:S07]  /*0060*/  IMAD R3, R0, UR4, RZ ;  /* 0x0000000400037c24 */ /* 0x002fce000f8e02ff */
[----:B------:R-:W1:Y:S01]  /*0070*/  LDC.64 R10, c[0x0][0x3b8] ;  /* 0x0000ee00ff0a7b82 */ /* 0x000e620000000a00 */
[----:B------:R-:W4:Y:S01]  /*0080*/  LDCU.64 UR4, c[0x0][0x358] ;  /* 0x00006b00ff0477ac */ /* 0x000f220008000a00 */
[C---:B0-----:R-:W-:Y:S01]  /*0090*/  IMAD.IADD R4, R3.reuse, 0x1, R7 ;  /* 0x0000000103047824 */ /* 0x041fe200078e0207 */
[----:B------:R-:W-:-:S13]  /*00a0*/  LOP3.LUT P0, RZ, R3, R7, RZ, 0xfc, !PT ;  /* 0x0000000703ff7212 */ /* 0x000fda000780fcff */
[----:B------:R-:W0:Y:S01]  /*00b0*/  @!P0 LDC.64 R16, c[0x0][0x398] ;  /* 0x0000e600ff108b82 */ /* 0x000e220000000a00 */
[C---:B------:R-:W-:Y:S02]  /*00c0*/  @!P0 IMAD.IADD R5, R7.reuse, 0x1, R0 ;  /* 0x0000000107058824 */ /* 0x040fe400078e0200 */
[----:B---3--:R-:W-:-:S04]  /*00d0*/  @!P0 IMAD.WIDE.U32 R12, R7, 0x4, R12 ;  /* 0x00000004070c8825 */ /* 0x008fc800078e000c */
[----:B--2---:R-:W-:Y:S02]  /*00e0*/  @!P0 IMAD.WIDE.U32 R14, R5, 0x4, R14 ;  /* 0x00000004050e8825 */ /* 0x004fe400078e000e */
[----:B----4-:R-:W2:Y:S02]  /*00f0*/  @!P0 LDG.E R12, desc[UR4][R12.64] ;  /* 0x000000040c0c8981 */ /* 0x010ea4000c1e1900 */
[----:B-1----:R-:W-:Y:S02]  /*0100*/  IMAD.WIDE R10, R4, 0x4, R10 ;  /* 0x00000004040a7825 */ /* 0x002fe400078e020a */
[----:B------:R-:W2:Y:S04]  /*0110*/  @!P0 LDG.E R15, desc[UR4][R14.64] ;  /* 0x000000040e0f8981 */ /* 0x000ea8000c1e1900 */
[----:B------:R1:W5:Y:S01]  /*0120*/  LDG.E R2, desc[UR4][R10.64] ;  /* 0x000000040a027981 */ /* 0x000362000c1e1900 */
[----:B0-----:R-:W-:-:S05]  /*0130*/  @!P0 IMAD.WIDE.U32 R16, R7, 0x4, R16 ;  /* 0x0000000407108825 */ /* 0x001fca00078e0010 */
[----:B------:R1:W5:Y:S01]  /*0140*/  @!P0 LDG.E R6, desc[UR4][R16.64] ;  /* 0x0000000410068981 */ /* 0x000362000c1e1900 */
[----:B------:R-:W-:Y:S01]  /*0150*/  BSSY.RECONVERGENT B0, `(.L_x_0) ;  /* 0x00000be000007945 */ /* 0x000fe20003800200 */
[----:B------:R-:W-:Y:S01]  /*0160*/  SHF.R.S32.HI R5, RZ, 0x1f, R4 ;  /* 0x0000001fff057819 */ /* 0x000fe20000011404 */
[----:B------:R-:W-:Y:S01]  /*0170*/  @!P0 IMAD.MOV.U32 R9, RZ, RZ, RZ ;  /* 0x000000ffff098224 */ /* 0x000fe200078e00ff */
[----:B------:R-:W-:Y:S01]  /*0180*/  @!P0 IADD3 R8, PT, PT, R7, 0x1, RZ ;  /* 0x0000000107088810 */ /* 0x000fe20007ffe0ff */
[----:B------:R-:W-:Y:S01]  /*0190*/  @!P0 IMAD.MOV.U32 R4, RZ, RZ, R7 ;  /* 0x000000ffff048224 */ /* 0x000fe200078e0007 */
[----:B------:R-:W-:Y:S01]  /*01a0*/  @!P0 MOV R5, RZ ;  /* 0x000000ff00058202 */ /* 0x000fe20000000f00 */
[----:B--2---:R-:W-:Y:S01]  /*01b0*/  @!P0 FMUL R19, R12, R15 ;  /* 0x0000000f0c138220 */ /* 0x004fe20000400000 */
[----:B-1----:R-:W-:Y:S06]  /*01c0*/  @!P0 BRA `(.L_x_1) ;  /* 0x0000000800d88947 */ /* 0x002fec0003800000 */
[----:B-----5:R-:W-:Y:S01]  /*01d0*/  VIADD R6, R0, 0xffffffff ;  /* 0xffffffff00067836 */ /* 0x020fe20000000000 */
[----:B------:R-:W-:-:S03]  /*01e0*/  ISETP.NE.AND P0, PT, R3, RZ, PT ;  /* 0x000000ff0300720c */ /* 0x000fc60003f05270 */
[----:B------:R-:W-:Y:S01]  /*01f0*/  IMAD R8, R6, R0, RZ ;  /* 0x0000000006087224 */ /* 0x000fe200078e02ff */
[----:B------:R-:W-:-:S13]  /*0200*/  ISETP.NE.OR P1, PT, R7, R6, P0 ;  /* 0x000000060700720c */ /* 0x000fda0000725670 */
[----:B------:R-:W-:Y:S05]  /*0210*/  @P1 BRA `(.L_x_2) ;  /* 0x0000000000401947 */ /* 0x000fea0003800000 */
[----:B------:R-:W0:Y:S01]  /*0220*/  LDC.64 R10, c[0x0][0x3a8] ;  /* 0x0000ea00ff0a7b82 */ /* 0x000e220000000a00 */
[----:B------:R-:W-:-:S07]  /*0230*/  IMAD.IADD R13, R7, 0x1, R0 ;  /* 0x00000001070d7824 */ /* 0x000fce00078e0200 */
[----:B------:R-:W1:Y:S08]  /*0240*/  LDC.64 R8, c[0x0][0x3a0] ;  /* 0x0000e800ff087b82 */ /* 0x000e700000000a00 */
[----:B------:R-:W2:Y:S01]  /*0250*/  LDC.64 R4, c[0x0][0x388] ;  /* 0x0000e200ff047b82 */ /* 0x000ea20000000a00 */
[----:B0-----:R-:W-:-:S06]  /*0260*/  IMAD.WIDE.U32 R12, R13, 0x4, R10 ;  /* 0x000000040d0c7825 */ /* 0x001fcc00078e000a */
[----:B------:R-:W3:Y:S01]  /*0270*/  LDG.E R13, desc[UR4][R12.64] ;  /* 0x000000040c0d7981 */ /* 0x000ee2000c1e1900 */
[----:B-1----:R-:W-:-:S06]  /*0280*/  IMAD.WIDE.U32 R10, R7, 0x4, R8 ;  /* 0x00000004070a7825 */ /* 0x002fcc00078e0008 */
[----:B------:R-:W3:Y:S01]  /*0290*/  LDG.E R10, desc[UR4][R10.64] ;  /* 0x000000040a0a7981 */ /* 0x000ee2000c1e1900 */
[C---:B--2---:R-:W-:Y:S01]  /*02a0*/  IMAD.WIDE.U32 R4, R7.reuse, 0x4, R4 ;  /* 0x0000000407047825 */ /* 0x044fe200078e0004 */
[----:B------:R-:W-:-:S04]  /*02b0*/  IADD3 R8, PT, PT, R7, -0x1, RZ ;  /* 0xffffffff07087810 */ /* 0x000fc80007ffe0ff */
[----:B------:R0:W5:Y:S01]  /*02c0*/  LDG.E R6, desc[UR4][R4.64] ;  /* 0x0000000404067981 */ /* 0x000162000c1e1900 */
[----:B------:R-:W-:Y:S01]  /*02d0*/  SHF.R.S32.HI R9, RZ, 0x1f, R8 ;  /* 0x0000001fff097819 */ /* 0x000fe20000011408 */
[----:B0-----:R-:W-:Y:S02]  /*02e0*/  IMAD.MOV.U32 R4, RZ, RZ, R7 ;  /* 0x000000ffff047224 */ /* 0x001fe400078e0007 */
[----:B------:R-:W-:Y:S02]  /*02f0*/  IMAD.MOV.U32 R5, RZ, RZ, RZ ;  /* 0x000000ffff057224 */ /* 0x000fe400078e00ff */
[----:B---3--:R-:W-:Y:S01]  /*0300*/  FMUL R19, R10, R13 ;  /* 0x0000000d0a137220 */ /* 0x008fe20000400000 */
[----:B------:R-:W-:Y:S06]  /*0310*/  BRA `(.L_x_1) ;  /* 0x0000000800847947 */ /* 0x000fec0003800000 */
.L_x_2:
[----:B------:R-:W-:-:S04]  /*0320*/  ISETP.NE.AND P1, PT, R3, R8, PT ;  /* 0x000000080300720c */ /* 0x000fc80003f25270 */
[----:B------:R-:W-:-:S13]  /*0330*/  ISETP.NE.OR P2, PT, R7, RZ, P1 ;  /* 0x000000ff0700720c */ /* 0x000fda0000f45670 */
[----:B------:R-:W-:Y:S05]  /*0340*/  @P2 BRA `(.L_x_3) ;  /* 0x0000000000402947 */ /* 0x000fea0003800000 */
[----:B------:R-:W0:Y:S01]  /*0350*/  LDC.64 R10, c[0x0][0x3a8] ;  /* 0x0000ea00ff0a7b82 */ /* 0x000e220000000a00 */
[----:B------:R-:W-:-:S07]  /*0360*/  IADD3 R9, PT, PT, R3, -R0, RZ ;  /* 0x8000000003097210 */ /* 0x000fce0007ffe0ff */
[----:B------:R-:W1:Y:S08]  /*0370*/  LDC.64 R4, c[0x0][0x380] ;  /* 0x0000e000ff047b82 */ /* 0x000e700000000a00 */
[----:B------:R-:W2:Y:S01]  /*0380*/  LDC.64 R6, c[0x0][0x398] ;  /* 0x0000e600ff067b82 */ /* 0x000ea20000000a00 */
[----:B0-----:R-:W-:-:S06]  /*0390*/  IMAD.WIDE R10, R9, 0x4, R10 ;  /* 0x00000004090a7825 */ /* 0x001fcc00078e020a */
[----:B------:R-:W3:Y:S01]  /*03a0*/  LDG.E R11, desc[UR4][R10.64] ;  /* 0x000000040a0b7981 */ /* 0x000ee2000c1e1900 */
[----:B-1----:R-:W-:-:S06]  /*03b0*/  IMAD.WIDE.U32 R4, R3, 0x4, R4 ;  /* 0x0000000403047825 */ /* 0x002fcc00078e0004 */
[----:B------:R0:W3:Y:S01]  /*03c0*/  LDG.E R4, desc[UR4][R4.64] ;  /* 0x0000000404047981 */ /* 0x0000e2000c1e1900 */
[----:B--2---:R-:W-:-:S06]  /*03d0*/  IMAD.WIDE.U32 R6, R3, 0x4, R6 ;  /* 0x0000000403067825 */ /* 0x004fcc00078e0006 */
[----:B------:R1:W5:Y:S01]  /*03e0*/  LDG.E R6, desc[UR4][R6.64] ;  /* 0x0000000406067981 */ /* 0x000362000c1e1900 */
[----:B0-----:R-:W-:Y:S02]  /*03f0*/  HFMA2 R5, -RZ, RZ, 0, 0 ;  /* 0x00000000ff057431 */ /* 0x001fe400000001ff */
[----:B------:R-:W-:Y:S02]  /*0400*/  VIADD R8, R3, 0x1 ;  /* 0x0000000103087836 */ /* 0x000fe40000000000 */
[----:B------:R-:W-:Y:S02]  /*0410*/  IMAD.MOV.U32 R9, RZ, RZ, RZ ;  /* 0x000000ffff097224 */ /* 0x000fe400078e00ff */
[----:B---3--:R-:W-:Y:S01]  /*0420*/  FMUL R19, R4, R11 ;  /* 0x0000000b04137220 */ /* 0x008fe20000400000 */
[----:B------:R-:W-:Y:S01]  /*0430*/  IMAD.MOV.U32 R4, RZ, RZ, R3 ;  /* 0x000000ffff047224 */ /* 0x000fe200078e0003 */
[----:B-1----:R-:W-:Y:S06]  /*0440*/  BRA `(.L_x_1) ;  /* 0x0000000800387947 */ /* 0x002fec0003800000 */
.L_x_3:
[----:B------:R-:W-:-:S13]  /*0450*/  ISETP.NE.OR P2, PT, R7, R6, P1 ;  /* 0x000000060700720c */ /* 0x000fda0000f45670 */
        /* <DEDUP_REMOVED lines=8> */
[----:B------:R-:W3:Y:S01]  /*04e0*/  LDG.E R10, desc[UR4][R10.64] ;  /* 0x000000040a0a7981 */ /* 0x000ee2000c1e1900 */
[----:B--2---:R-:W-:-:S06]  /*04f0*/  IMAD.WIDE.U32 R6, R4, 0x4, R6 ;  /* 0x0000000404067825 */ /* 0x004fcc00078e0006 */
[----:B------:R0:W5:Y:S01]  /*0500*/  LDG.E R6, desc[UR4][R6.64] ;  /* 0x0000000406067981 */ /* 0x000162000c1e1900 */
[----:B------:R-:W-:-:S05]  /*0510*/  VIADD R8, R4, 0xffffffff ;  /* 0xffffffff04087836 */ /* 0x000fca0000000000 */
[----:B------:R-:W-:Y:S01]  /*0520*/  SHF.R.S32.HI R9, RZ, 0x1f, R8 ;  /* 0x0000001fff097819 */ /* 0x000fe20000011408 */
[----:B---3--:R-:W-:Y:S01]  /*0530*/  FMUL R19, R10, R13 ;  /* 0x0000000d0a137220 */ /* 0x008fe20000400000 */
[----:B0-----:R-:W-:Y:S06]  /*0540*/  BRA `(.L_x_1) ;  /* 0x0000000400f87947 */ /* 0x001fec0003800000 */
.L_x_4:
[----:B------:R-:W-:-:S13]  /*0550*/  ISETP.NE.AND P2, PT, R7, RZ, PT ;  /* 0x000000ff0700720c */ /* 0x000fda0003f45270 */
[----:B------:R-:W-:Y:S05]  /*0560*/  @P2 BRA `(.L_x_5) ;  /* 0x00000000005c2947 */ /* 0x000fea0003800000 */
[----:B------:R-:W0:Y:S01]  /*0570*/  LDC.64 R12, c[0x0][0x3a8] ;  /* 0x0000ea00ff0c7b82 */ /* 0x000e220000000a00 */
[C---:B------:R-:W-:Y:S01]  /*0580*/  IADD3 R17, PT, PT, R3.reuse, -R0, RZ ;  /* 0x8000000003117210 */ /* 0x040fe20007ffe0ff */
[----:B------:R-:W-:-:S06]  /*0590*/  IMAD.IADD R9, R3, 0x1, R0 ;  /* 0x0000000103097824 */ /* 0x000fcc00078e0200 */
[----:B------:R-:W1:Y:S08]  /*05a0*/  LDC.64 R6, c[0x0][0x380] ;  /* 0x0000e000ff067b82 */ /* 0x000e700000000a00 */
[----:B------:R-:W2:Y:S01]  /*05b0*/  LDC.64 R10, c[0x0][0x3a0] ;  /* 0x0000e800ff0a7b82 */ /* 0x000ea20000000a00 */
[----:B0-----:R-:W-:-:S07]  /*05c0*/  IMAD.WIDE R16, R17, 0x4, R12 ;  /* 0x0000000411107825 */ /* 0x001fce00078e020c */
[----:B------:R-:W0:Y:S01]  /*05d0*/  LDC.64 R4, c[0x0][0x398] ;  /* 0x0000e600ff047b82 */ /* 0x000e220000000a00 */
[----:B------:R-:W-:Y:S01]  /*05e0*/  IMAD.WIDE.U32 R12, R9, 0x4, R12 ;  /* 0x00000004090c7825 */ /* 0x000fe200078e000c */
[----:B------:R-:W3:Y:S03]  /*05f0*/  LDG.E R16, desc[UR4][R16.64] ;  /* 0x0000000410107981 */ /* 0x000ee6000c1e1900 */
[C---:B-1----:R-:W-:Y:S02]  /*0600*/  IMAD.WIDE.U32 R14, R3.reuse, 0x4, R6 ;  /* 0x00000004030e7825 */ /* 0x042fe400078e0006 */
[----:B------:R-:W4:Y:S04]  /*0610*/  LDG.E R13, desc[UR4][R12.64] ;  /* 0x000000040c0d7981 */ /* 0x000f28000c1e1900 */
[----:B------:R-:W3:Y:S01]  /*0620*/  LDG.E R15, desc[UR4][R14.64] ;  /* 0x000000040e0f7981 */ /* 0x000ee2000c1e1900 */
[----:B--2---:R-:W-:-:S06]  /*0630*/  IMAD.WIDE.U32 R10, R3, 0x4, R10 ;  /* 0x00000004030a7825 */ /* 0x004fcc00078e000a */
[----:B------:R-:W4:Y:S01]  /*0640*/  LDG.E R10, desc[UR4][R10.64] ;  /* 0x000000040a0a7981 */ /* 0x000f22000c1e1900 */
[C---:B0-----:R-:W-:Y:S01]  /*0650*/  IMAD.WIDE.U32 R4, R3.reuse, 0x4, R4 ;  /* 0x0000000403047825 */ /* 0x041fe200078e0004 */
[----:B------:R-:W-:-:S03]  /*0660*/  IADD3 R8, PT, PT, R3, 0x1, RZ ;  /* 0x0000000103087810 */ /* 0x000fc60007ffe0ff */
[----:B------:R-:W-:Y:S01]  /*0670*/  IMAD.MOV.U32 R9, RZ, RZ, RZ ;  /* 0x000000ffff097224 */ /* 0x000fe200078e00ff */
[----:B------:R0:W5:Y:S02]  /*0680*/  LDG.E R6, desc[UR4][R4.64] ;  /* 0x0000000404067981 */ /* 0x000164000c1e1900 */
[----:B0-----:R-:W-:Y:S01]  /*0690*/  IMAD.MOV.U32 R4, RZ, RZ, R3 ;  /* 0x000000ffff047224 */ /* 0x001fe200078e0003 */
[----:B------:R-:W-:Y:S01]  /*06a0*/  MOV R5, RZ ;  /* 0x000000ff00057202 */ /* 0x000fe20000000f00 */
[----:B---3--:R-:W-:Y:S01]  /*06b0*/  FFMA R2, -R15, R16, R2 ;  /* 0x000000100f027223 */ /* 0x008fe20000000102 */
[----:B----4-:R-:W-:Y:S01]  /*06c0*/  FMUL R19, R10, R13 ;  /* 0x0000000d0a137220 */ /* 0x010fe20000400000 */
[----:B------:R-:W-:Y:S06]  /*06d0*/  BRA `(.L_x_1) ;  /* 0x0000000400947947 */ /* 0x000fec0003800000 */
.L_x_5:
[----:B------:R-:W-:Y:S05]  /*06e0*/  @P0 BRA `(.L_x_6) ;  /* 0x00000000005c0947 */ /* 0x000fea0003800000 */
[----:B------:R-:W0:Y:S01]  /*06f0*/  LDC.64 R10, c[0x0][0x3a8] ;  /* 0x0000ea00ff0a7b82 */ /* 0x000e220000000a00 */
[C---:B------:R-:W-:Y:S01]  /*0700*/  IADD3 R15, PT, PT, R7.reuse, R0, RZ ;  /* 0x00000000070f7210 */ /* 0x040fe20007ffe0ff */
[----:B------:R-:W-:-:S06]  /*0710*/  VIADD R3, R7, 0xffffffff ;  /* 0xffffffff07037836 */ /* 0x000fcc0000000000 */
[----:B------:R-:W1:Y:S08]  /*0720*/  LDC.64 R8, c[0x0][0x3a0] ;  /* 0x0000e800ff087b82 */ /* 0x000e700000000a00 */
[----:B------:R-:W2:Y:S01]  /*0730*/  LDC.64 R16, c[0x0][0x388] ;  /* 0x0000e200ff107b82 */ /* 0x000ea20000000a00 */
[----:B0-----:R-:W-:-:S07]  /*0740*/  IMAD.WIDE.U32 R14, R15, 0x4, R10 ;  /* 0x000000040f0e7825 */ /* 0x001fce00078e000a */
        /* <DEDUP_REMOVED lines=9> */
[----:B------:R-:W-:-:S04]  /*07e0*/  IADD3 R8, PT, PT, R7, 0x1, RZ ;  /* 0x0000000107087810 */ /* 0x000fc80007ffe0ff */
[----:B------:R0:W5:Y:S01]  /*07f0*/  LDG.E R6, desc[UR4][R4.64] ;  /* 0x0000000404067981 */ /* 0x000162000c1e1900 */
[----:B------:R-:W-:Y:S02]  /*0800*/  IMAD.MOV.U32 R9, RZ, RZ, RZ ;  /* 0x000000ffff097224 */ /* 0x000fe400078e00ff */
[----:B0-----:R-:W-:Y:S02]  /*0810*/  HFMA2 R5, -RZ, RZ, 0, 0 ;  /* 0x00000000ff057431 */ /* 0x001fe400000001ff */
[----:B------:R-:W-:Y:S02]  /*0820*/  IMAD.MOV.U32 R4, RZ, RZ, R7 ;  /* 0x000000ffff047224 */ /* 0x000fe400078e0007 */
[----:B---3--:R-:W-:Y:S01]  /*0830*/  FFMA R2, -R13, R14, R2 ;  /* 0x0000000e0d027223 */ /* 0x008fe20000000102 */
[----:B----4-:R-:W-:Y:S01]  /*0840*/  FMUL R19, R17, R10 ;  /* 0x0000000a11137220 */ /* 0x010fe20000400000 */
[----:B------:R-:W-:Y:S06]  /*0850*/  BRA `(.L_x_1) ;  /* 0x0000000400347947 */ /* 0x000fec0003800000 */
.L_x_6:
[----:B------:R-:W-:-:S13]  /*0860*/  ISETP.NE.AND P0, PT, R7, R6, PT ;  /* 0x000000060700720c */ /* 0x000fda0003f05270 */
[----:B------:R-:W-:Y:S05]  /*0870*/  @P0 BRA `(.L_x_7) ;  /* 0x0000000000540947 */ /* 0x000fea0003800000 */
[----:B------:R-:W0:Y:S01]  /*0880*/  LDC.64 R12, c[0x0][0x3a8] ;  /* 0x0000ea00ff0c7b82 */ /* 0x000e220000000a00 */
[C---:B------:R-:W-:Y:S01]  /*0890*/  IADD3 R17, PT, PT, R4.reuse, -R0, RZ ;  /* 0x8000000004117210 */ /* 0x040fe20007ffe0ff */
[----:B------:R-:W-:-:S06]  /*08a0*/  IMAD.IADD R3, R4, 0x1, R0 ;  /* 0x0000000104037824 */ /* 0x000fcc00078e0200 */
[----:B------:R-:W1:Y:S08]  /*08b0*/  LDC.64 R8, c[0x0][0x380] ;  /* 0x0000e000ff087b82 */ /* 0x000e700000000a00 */
[----:B------:R-:W2:Y:S08]  /*08c0*/  LDC.64 R10, c[0x0][0x3a0] ;  /* 0x0000e800ff0a7b82 */ /* 0x000eb00000000a00 */
[----:B------:R-:W3:Y:S01]  /*08d0*/  LDC.64 R6, c[0x0][0x388] ;  /* 0x0000e200ff067b82 */ /* 0x000ee20000000a00 */
[----:B0-----:R-:W-:-:S04]  /*08e0*/  IMAD.WIDE R16, R17, 0x4, R12 ;  /* 0x0000000411107825 */ /* 0x001fc800078e020c */
[----:B------:R-:W-:Y:S02]  /*08f0*/  IMAD.WIDE.U32 R12, R3, 0x4, R12 ;  /* 0x00000004030c7825 */ /* 0x000fe400078e000c */
[----:B------:R-:W4:Y:S02]  /*0900*/  LDG.E R16, desc[UR4][R16.64] ;  /* 0x0000000410107981 */ /* 0x000f24000c1e1900 */
[C---:B-1----:R-:W-:Y:S02]  /*0910*/  IMAD.WIDE.U32 R14, R4.reuse, 0x4, R8 ;  /* 0x00000004040e7825 */ /* 0x042fe400078e0008 */
[----:B------:R-:W4:Y:S04]  /*0920*/  LDG.E R13, desc[UR4][R12.64] ;  /* 0x000000040c0d7981 */ /* 0x000f28000c1e1900 */
[----:B------:R-:W4:Y:S01]  /*0930*/  LDG.E R15, desc[UR4][R14.64] ;  /* 0x000000040e0f7981 */ /* 0x000f22000c1e1900 */
[----:B--2---:R-:W-:-:S06]  /*0940*/  IMAD.WIDE.U32 R10, R4, 0x4, R10 ;  /* 0x00000004040a7825 */ /* 0x004fcc00078e000a */
[----:B------:R-:W2:Y:S01]  /*0950*/  LDG.E R10, desc[UR4][R10.64] ;  /* 0x000000040a0a7981 */ /* 0x000ea2000c1e1900 */
[----:B---3--:R-:W-:-:S06]  /*0960*/  IMAD.WIDE.U32 R6, R4, 0x4, R6 ;  /* 0x0000000404067825 */ /* 0x008fcc00078e0006 */
[----:B------:R0:W5:Y:S01]  /*0970*/  LDG.E R6, desc[UR4][R6.64] ;  /* 0x0000000406067981 */ /* 0x000162000c1e1900 */
[----:B------:R-:W-:-:S04]  /*0980*/  IADD3 R8, PT, PT, R4, -0x1, RZ ;  /* 0xffffffff04087810 */ /* 0x000fc80007ffe0ff */
[----:B------:R-:W-:Y:S01]  /*0990*/  SHF.R.S32.HI R9, RZ, 0x1f, R8 ;  /* 0x0000001fff097819 */ /* 0x000fe20000011408 */
[----:B----4-:R-:W-:Y:S01]  /*09a0*/  FFMA R2, -R15, R16, R2 ;  /* 0x000000100f027223 */ /* 0x010fe20000000102 */
[----:B--2---:R-:W-:Y:S01]  /*09b0*/  FMUL R19, R10, R13 ;  /* 0x0000000d0a137220 */ /* 0x004fe20000400000 */
[----:B0-----:R-:W-:Y:S06]  /*09c0*/  BRA `(.L_x_1) ;  /* 0x0000000000d87947 */ /* 0x001fec0003800000 */
.L_x_7:
[----:B------:R-:W-:Y:S05]  /*09d0*/  @P1 BRA `(.L_x_8) ;  /* 0x0000000000541947 */ /* 0x000fea0003800000 */
[----:B------:R-:W0:Y:S01]  /*09e0*/  LDC.64 R10, c[0x0][0x3a8] ;  /* 0x0000ea00ff0a7b82 */ /* 0x000e220000000a00 */
[----:B------:R-:W-:-:S07]  /*09f0*/  IMAD.IADD R15, R4, 0x1, -R0 ;  /* 0x00000001040f7824 */ /* 0x000fce00078e0a00 */
[----:B------:R-:W1:Y:S08]  /*0a00*/  LDC.64 R8, c[0x0][0x380] ;  /* 0x0000e000ff087b82 */ /* 0x000e700000000a00 */
[----:B------:R-:W2:Y:S08]  /*0a10*/  LDC.64 R16, c[0x0][0x388] ;  /* 0x0000e200ff107b82 */ /* 0x000eb00000000a00 */
[----:B------:R-:W3:Y:S01]  /*0a20*/  LDC.64 R6, c[0x0][0x398] ;  /* 0x0000e600ff067b82 */ /* 0x000ee20000000a00 */
[----:B0-----:R-:W-:-:S03]  /*0a30*/  IMAD.WIDE R14, R15, 0x4, R10 ;  /* 0x000000040f0e7825 */ /* 0x001fc600078e020a */
[----:B------:R-:W-:Y:S01]  /*0a40*/  LEA R10, P0, R0, R14, 0x2 ;  /* 0x0000000e000a7211 */ /* 0x000fe200078010ff */
[----:B-1----:R-:W-:Y:S02]  /*0a50*/  IMAD.WIDE.U32 R12, R4, 0x4, R8 ;  /* 0x00000004040c7825 */ /* 0x002fe400078e0008 */
[----:B------:R-:W4:Y:S01]  /*0a60*/  LDG.E R14, desc[UR4][R14.64] ;  /* 0x000000040e0e7981 */ /* 0x000f22000c1e1900 */
[----:B------:R-:W-:-:S03]  /*0a70*/  IADD3.X R11, PT, PT, RZ, R15, RZ, P0, !PT ;  /* 0x0000000fff0b7210 */ /* 0x000fc600007fe4ff */
[----:B------:R-:W4:Y:S01]  /*0a80*/  LDG.E R13, desc[UR4][R12.64] ;  /* 0x000000040c0d7981 */ /* 0x000f22000c1e1900 */
[----:B--2---:R-:W-:-:S03]  /*0a90*/  IMAD.WIDE.U32 R16, R4, 0x4, R16 ;  /* 0x0000000404107825 */ /* 0x004fc600078e0010 */
[----:B------:R-:W2:Y:S04]  /*0aa0*/  LDG.E R10, desc[UR4][R10.64+-0x4] ;  /* 0xfffffc040a0a7981 */ /* 0x000ea8000c1e1900 */
[----:B------:R-:W2:Y:S01]  /*0ab0*/  LDG.E R17, desc[UR4][R16.64] ;  /* 0x0000000410117981 */ /* 0x000ea2000c1e1900 */
[----:B---3--:R-:W-:-:S06]  /*0ac0*/  IMAD.WIDE.U32 R6, R4, 0x4, R6 ;  /* 0x0000000404067825 */ /* 0x008fcc00078e0006 */
[----:B------:R0:W5:Y:S01]  /*0ad0*/  LDG.E R6, desc[UR4][R6.64] ;  /* 0x0000000406067981 */ /* 0x000162000c1e1900 */
[----:B------:R-:W-:Y:S01]  /*0ae0*/  VIADD R8, R4, 0x1 ;  /* 0x0000000104087836 */ /* 0x000fe20000000000 */
[----:B------:R-:W-:Y:S01]  /*0af0*/  MOV R9, RZ ;  /* 0x000000ff00097202 */ /* 0x000fe20000000f00 */
[----:B----4-:R-:W-:Y:S01]  /*0b00*/  FFMA R2, -R13, R14, R2 ;  /* 0x0000000e0d027223 */ /* 0x010fe20000000102 */
[----:B--2---:R-:W-:Y:S01]  /*0b10*/  FMUL R19, R17, R10 ;  /* 0x0000000a11137220 */ /* 0x004fe20000400000 */
[----:B0-----:R-:W-:Y:S06]  /*0b20*/  BRA `(.L_x_1) ;  /* 0x0000000000807947 */ /* 0x001fec0003800000 */
.L_x_8:
[----:B------:R-:W0:Y:S01]  /*0b30*/  LDC.64 R6, c[0x0][0x3a8] ;  /* 0x0000ea00ff067b82 */ /* 0x000e220000000a00 */
[----:B------:R-:W1:Y:S01]  /*0b40*/  LDCU.128 UR8, c[0x0][0x380] ;  /* 0x00007000ff0877ac */ /* 0x000e620008000c00 */
[C---:B------:R-:W-:Y:S01]  /*0b50*/  IMAD.SHL.U32 R3, R4.reuse, 0x4, RZ ;  /* 0x0000000404037824 */ /* 0x040fe200078e00ff */
[C---:B------:R-:W-:Y:S01]  /*0b60*/  IADD3 R9, PT, PT, R4.reuse, -R0, RZ ;  /* 0x8000000004097210 */ /* 0x040fe20007ffe0ff */
[C---:B------:R-:W-:Y:S01]  /*0b70*/  IMAD.IADD R15, R4.reuse, 0x1, R0 ;  /* 0x00000001040f7824 */ /* 0x040fe200078e0200 */
[----:B------:R-:W2:Y:S01]  /*0b80*/  LDCU.64 UR6, c[0x0][0x3a0] ;  /* 0x00007400ff0677ac */ /* 0x000ea20008000a00 */
[----:B------:R-:W-:Y:S01]  /*0b90*/  SHF.L.U64.HI R20, R4, 0x2, R5 ;  /* 0x0000000204147819 */ /* 0x000fe20000010205 */
[----:B------:R-:W3:Y:S01]  /*0ba0*/  LDCU.64 UR12, c[0x0][0x398] ;  /* 0x00007300ff0c77ac */ /* 0x000ee20008000a00 */
[C---:B-1----:R-:W-:Y:S02]  /*0bb0*/  IADD3 R16, P0, PT, R3.reuse, UR8, RZ ;  /* 0x0000000803107c10 */ /* 0x042fe4000ff1e0ff */
[----:B------:R-:W-:-:S02]  /*0bc0*/  IADD3 R12, P2, PT, R3, UR10, RZ ;  /* 0x0000000a030c7c10 */ /* 0x000fc4000ff5e0ff */
[----:B--2---:R-:W-:Y:S01]  /*0bd0*/  IADD3 R18, P1, PT, R3, UR6, RZ ;  /* 0x0000000603127c10 */ /* 0x004fe2000ff3e0ff */
[--C-:B0-----:R-:W-:Y:S01]  /*0be0*/  IMAD.WIDE R8, R9, 0x4, R6.reuse ;  /* 0x0000000409087825 */ /* 0x101fe200078e0206 */
[C---:B------:R-:W-:Y:S02]  /*0bf0*/  IADD3.X R17, PT, PT, R20.reuse, UR9, RZ, P0, !PT ;  /* 0x0000000914117c10 */ /* 0x040fe400087fe4ff */
[----:B------:R-:W-:Y:S02]  /*0c00*/  IADD3.X R19, PT, PT, R20, UR7, RZ, P1, !PT ;  /* 0x0000000714137c10 */ /* 0x000fe40008ffe4ff */
[----:B------:R-:W-:Y:S01]  /*0c10*/  LEA R10, P0, R0, R8, 0x2 ;  /* 0x00000008000a7211 */ /* 0x000fe200078010ff */
[----:B------:R-:W-:Y:S01]  /*0c20*/  IMAD.WIDE R14, R15, 0x4, R6 ;  /* 0x000000040f0e7825 */ /* 0x000fe200078e0206 */
[----:B------:R-:W-:Y:S01]  /*0c30*/  IADD3.X R13, PT, PT, R20, UR11, RZ, P2, !PT ;  /* 0x0000000b140d7c10 */ /* 0x000fe200097fe4ff */
[----:B------:R-:W2:Y:S01]  /*0c40*/  LDG.E R17, desc[UR4][R16.64] ;  /* 0x0000000410117981 */ /* 0x000ea2000c1e1900 */
[----:B------:R-:W-:-:S02]  /*0c50*/  IADD3.X R11, PT, PT, RZ, R9, RZ, P0, !PT ;  /* 0x00000009ff0b7210 */ /* 0x000fc400007fe4ff */
[----:B---3--:R-:W-:Y:S01]  /*0c60*/  IADD3 R6, P0, PT, R3, UR12, RZ ;  /* 0x0000000c03067c10 */ /* 0x008fe2000ff1e0ff */
[----:B------:R0:W2:Y:S03]  /*0c70*/  LDG.E R21, desc[UR4][R8.64] ;  /* 0x0000000408157981 */ /* 0x0000a6000c1e1900 */
[----:B------:R-:W-:Y:S01]  /*0c80*/  IADD3.X R7, PT, PT, R20, UR13, RZ, P0, !PT ;  /* 0x0000000d14077c10 */ /* 0x000fe200087fe4ff */
[----:B------:R-:W3:Y:S04]  /*0c90*/  LDG.E R19, desc[UR4][R18.64] ;  /* 0x0000000412137981 */ /* 0x000ee8000c1e1900 */
[----:B------:R-:W3:Y:S04]  /*0ca0*/  LDG.E R14, desc[UR4][R14.64] ;  /* 0x000000040e0e7981 */ /* 0x000ee8000c1e1900 */
[----:B------:R-:W4:Y:S04]  /*0cb0*/  LDG.E R12, desc[UR4][R12.64] ;  /* 0x000000040c0c7981 */ /* 0x000f28000c1e1900 */
[----:B------:R-:W4:Y:S04]  /*0cc0*/  LDG.E R11, desc[UR4][R10.64+-0x4] ;  /* 0xfffffc040a0b7981 */ /* 0x000f28000c1e1900 */
[----:B------:R1:W5:Y:S01]  /*0cd0*/  LDG.E R6, desc[UR4][R6.64] ;  /* 0x0000000406067981 */ /* 0x000362000c1e1900 */
[----:B0-----:R-:W-:-:S05]  /*0ce0*/  VIADD R8, R4, 0x1 ;  /* 0x0000000104087836 */ /* 0x001fca0000000000 */
[----:B------:R-:W-:Y:S01]  /*0cf0*/  SHF.R.S32.HI R9, RZ, 0x1f, R8 ;  /* 0x0000001fff097819 */ /* 0x000fe20000011408 */
[----:B--2---:R-:W-:-:S04]  /*0d00*/  FFMA R2, R21, -R17, R2 ;  /* 0x8000001115027223 */ /* 0x004fc80000000002 */
[----:B---3--:R-:W-:Y:S01]  /*0d10*/  FFMA R2, -R19, R14, R2 ;  /* 0x0000000e13027223 */ /* 0x008fe20000000102 */
[----:B-1--4-:R-:W-:-:S07]  /*0d20*/  FMUL R19, R11, R12 ;  /* 0x0000000c0b137220 */ /* 0x012fce0000400000 */
.L_x_1:
[----:B------:R-:W-:Y:S05]  /*0d30*/  BSYNC.RECONVERGENT B0 ;  /* 0x0000000000007941 */ /* 0x000fea0003800200 */
.L_x_0:
[----:B------:R-:W0:Y:S01]  /*0d40*/  LDCU.64 UR8, c[0x0][0x390] ;  /* 0x00007200ff0877ac */ /* 0x000e220008000a00 */
[C---:B------:R-:W-:Y:S02]  /*0d50*/  SHF.L.U32 R7, R4.reuse, 0x2, RZ ;  /* 0x0000000204077819 */ /* 0x040fe400000006ff */
[----:B------:R-:W-:Y:S01]  /*0d60*/  SHF.L.U64.HI R4, R4, 0x2, R5 ;  /* 0x0000000204047819 */ /* 0x000fe20000010205 */
[----:B------:R-:W1:Y:S01]  /*0d70*/  LDCU.64 UR6, c[0x0][0x3a8] ;  /* 0x00007500ff0677ac */ /* 0x000e620008000a00 */
[----:B0-----:R-:W-:-:S04]  /*0d80*/  IADD3 R12, P0, PT, R7, UR8, RZ ;  /* 0x00000008070c7c10 */ /* 0x001fc8000ff1e0ff */
[----:B------:R-:W-:Y:S02]  /*0d90*/  IADD3.X R13, PT, PT, R4, UR9, RZ, P0, !PT ;  /* 0x00000009040d7c10 */ /* 0x000fe400087fe4ff */
[----:B-1----:R-:W-:-:S04]  /*0da0*/  LEA R10, P0, R8, UR6, 0x2 ;  /* 0x00000006080a7c11 */ /* 0x002fc8000f8010ff */
[----:B------:R-:W2:Y:S01]  /*0db0*/  LDG.E R13, desc[UR4][R12.64] ;  /* 0x000000040c0d7981 */ /* 0x000ea2000c1e1900 */
[----:B------:R-:W-:-:S05]  /*0dc0*/  LEA.HI.X R11, R8, UR7, R9, 0x2, P0 ;  /* 0x00000007080b7c11 */ /* 0x000fca00080f1409 */
[----:B------:R-:W3:Y:S01]  /*0dd0*/  LDG.E R0, desc[UR4][R10.64] ;  /* 0x000000040a007981 */ /* 0x000ee2000c1e1900 */
[----:B-----5:R-:W-:Y:S01]  /*0de0*/  FADD R19, -R19, R2 ;  /* 0x0000000213137221 */ /* 0x020fe20000000100 */
[----:B------:R-:W-:Y:S01]  /*0df0*/  BSSY.RECONVERGENT B0, `(.L_x_9) ;  /* 0x000000d000007945 */ /* 0x000fe20003800200 */
[----:B--2---:R-:W0:Y:S02]  /*0e00*/  MUFU.RCP R3, R13 ;  /* 0x0000000d00037308 */ /* 0x004e240000001000 */
[----:B---3--:R-:W-:-:S06]  /*0e10*/  FFMA R0, R0, -R6, R19 ;  /* 0x8000000600007223 */ /* 0x008fcc0000000013 */
[----:B------:R-:W1:Y:S01]  /*0e20*/  FCHK P0, R0, R13 ;  /* 0x0000000d00007302 */ /* 0x000e620000000000 */
[----:B0-----:R-:W-:-:S04]  /*0e30*/  FFMA R2, -R13, R3, 1 ;  /* 0x3f8000000d027423 */ /* 0x001fc80000000103 */
[----:B------:R-:W-:-:S04]  /*0e40*/  FFMA R3, R3, R2, R3 ;  /* 0x0000000203037223 */ /* 0x000fc80000000003 */
[----:B------:R-:W-:-:S04]  /*0e50*/  FFMA R2, R0, R3, RZ ;  /* 0x0000000300027223 */ /* 0x000fc800000000ff */
[----:B------:R-:W-:-:S04]  /*0e60*/  FFMA R5, -R13, R2, R0 ;  /* 0x000000020d057223 */ /* 0x000fc80000000100 */
[----:B------:R-:W-:Y:S01]  /*0e70*/  FFMA R5, R3, R5, R2 ;  /* 0x0000000503057223 */ /* 0x000fe20000000002 */
[----:B-1----:R-:W-:Y:S06]  /*0e80*/  @!P0 BRA `(.L_x_10) ;  /* 0x00000000000c8947 */ /* 0x002fec0003800000 */
[----:B------:R-:W-:-:S07]  /*0e90*/  MOV R2, 0xeb0 ;  /* 0x00000eb000027802 */ /* 0x000fce0000000f00 */
[----:B------:R-:W-:Y:S05]  /*0ea0*/  CALL.REL.NOINC `($__internal_0_$__cuda_sm3x_div_rn_noftz_f32_slowpath) ;  /* 0x00000000001c7944 */ /* 0x000fea0003c00000 */
[----:B------:R-:W-:-:S07]  /*0eb0*/  IMAD.MOV.U32 R5, RZ, RZ, R0 ;  /* 0x000000ffff057224 */ /* 0x000fce00078e0000 */
.L_x_10:
[----:B------:R-:W-:Y:S05]  /*0ec0*/  BSYNC.RECONVERGENT B0 ;  /* 0x0000000000007941 */ /* 0x000fea0003800200 */
.L_x_9:
[----:B------:R-:W0:Y:S02]  /*0ed0*/  LDCU.64 UR6, c[0x0][0x3b0] ;  /* 0x00007600ff0677ac */ /* 0x000e240008000a00 */
[----:B0-----:R-:W-:-:S04]  /*0ee0*/  IADD3 R2, P0, PT, R7, UR6, RZ ;  /* 0x0000000607027c10 */ /* 0x001fc8000ff1e0ff */
[----:B------:R-:W-:-:S05]  /*0ef0*/  IADD3.X R3, PT, PT, R4, UR7, RZ, P0, !PT ;  /* 0x0000000704037c10 */ /* 0x000fca00087fe4ff */
[----:B------:R-:W-:Y:S01]  /*0f00*/  STG.E desc[UR4][R2.64], R5 ;  /* 0x0000000502007986 */ /* 0x000fe2000c101904 */
[----:B------:R-:W-:Y:S05]  /*0f10*/  EXIT ;  /* 0x000000000000794d */ /* 0x000fea0003800000 */
        .weak           $__internal_0_$__cuda_sm3x_div_rn_noftz_f32_slowpath
        .type           $__internal_0_$__cuda_sm3x_div_rn_noftz_f32_slowpath,@function
        .size           $__internal_0_$__cuda_sm3x_div_rn_noftz_f32_slowpath,(.L_x_23 - $__internal_0_$__cuda_sm3x_div_rn_noftz_f32_slowpath)
$__internal_0_$__cuda_sm3x_div_rn_noftz_f32_slowpath:
[--C-:B------:R-:W-:Y:S01]  /*0f20*/  SHF.R.U32.HI R5, RZ, 0x17, R13.reuse ;  /* 0x00000017ff057819 */ /* 0x100fe2000001160d */
[----:B------:R-:W-:Y:S01]  /*0f30*/  BSSY.RECONVERGENT B1, `(.L_x_11) ;  /* 0x0000065000017945 */ /* 0x000fe20003800200 */
[----:B------:R-:W-:Y:S01]  /*0f40*/  SHF.R.U32.HI R3, RZ, 0x17, R0 ;  /* 0x00000017ff037819 */ /* 0x000fe20000011600 */
[----:B------:R-:W-:Y:S01]  /*0f50*/  IMAD.MOV.U32 R6, RZ, RZ, R13 ;  /* 0x000000ffff067224 */ /* 0x000fe200078e000d */
[----:B------:R-:W-:Y:S02]  /*0f60*/  LOP3.LUT R15, R5, 0xff, RZ, 0xc0, !PT ;  /* 0x000000ff050f7812 */ /* 0x000fe400078ec0ff */
[----:B------:R-:W-:Y:S02]  /*0f70*/  LOP3.LUT R10, R3, 0xff, RZ, 0xc0, !PT ;  /* 0x000000ff030a7812 */ /* 0x000fe400078ec0ff */
[----:B------:R-:W-:Y:S02]  /*0f80*/  IADD3 R11, PT, PT, R15, -0x1, RZ ;  /* 0xffffffff0f0b7810 */ /* 0x000fe40007ffe0ff */
[----:B------:R-:W-:Y:S01]  /*0f90*/  MOV R5, R0 ;  /* 0x0000000000057202 */ /* 0x000fe20000000f00 */
[----:B------:R-:W-:Y:S01]  /*0fa0*/  VIADD R9, R10, 0xffffffff ;  /* 0xffffffff0a097836 */ /* 0x000fe20000000000 */
[----:B------:R-:W-:-:S04]  /*0fb0*/  ISETP.GT.U32.AND P0, PT, R11, 0xfd, PT ;  /* 0x000000fd0b00780c */ /* 0x000fc80003f04070 */
[----:B------:R-:W-:-:S13]  /*0fc0*/  ISETP.GT.U32.OR P0, PT, R9, 0xfd, P0 ;  /* 0x000000fd0900780c */ /* 0x000fda0000704470 */
[----:B------:R-:W-:Y:S01]  /*0fd0*/  @!P0 MOV R8, RZ ;  /* 0x000000ff00088202 */ /* 0x000fe20000000f00 */
[----:B------:R-:W-:Y:S06]  /*0fe0*/  @!P0 BRA `(.L_x_12) ;  /* 0x0000000000608947 */ /* 0x000fec0003800000 */
[----:B------:R-:W-:Y:S01]  /*0ff0*/  FSETP.GTU.FTZ.AND P0, PT, |R0|, +INF , PT ;  /* 0x7f8000000000780b */ /* 0x000fe20003f1c200 */
[----:B------:R-:W-:Y:S01]  /*1000*/  IMAD.MOV.U32 R3, RZ, RZ, R13 ;  /* 0x000000ffff037224 */ /* 0x000fe200078e000d */
[----:B------:R-:W-:-:S04]  /*1010*/  FSETP.GTU.FTZ.AND P1, PT, |R13|, +INF , PT ;  /* 0x7f8000000d00780b */ /* 0x000fc80003f3c200 */
[----:B------:R-:W-:-:S13]  /*1020*/  PLOP3.LUT P0, PT, P0, P1, PT, 0xf8, 0x8f ;  /* 0x00000000008f781c */ /* 0x000fda0000703f70 */
[----:B------:R-:W-:Y:S05]  /*1030*/  @P0 BRA `(.L_x_13) ;  /* 0x00000004004c0947 */ /* 0x000fea0003800000 */
[----:B------:R-:W-:-:S13]  /*1040*/  LOP3.LUT P0, RZ, R6, 0x7fffffff, R5, 0xc8, !PT ;  /* 0x7fffffff06ff7812 */ /* 0x000fda000780c805 */
[----:B------:R-:W-:Y:S05]  /*1050*/  @!P0 BRA `(.L_x_14) ;  /* 0x00000004003c8947 */ /* 0x000fea0003800000 */
[C---:B------:R-:W-:Y:S02]  /*1060*/  FSETP.NEU.FTZ.AND P2, PT, |R0|.reuse, +INF , PT ;  /* 0x7f8000000000780b */ /* 0x040fe40003f5d200 */
[----:B------:R-:W-:Y:S02]  /*1070*/  FSETP.NEU.FTZ.AND P1, PT, |R3|, +INF , PT ;  /* 0x7f8000000300780b */ /* 0x000fe40003f3d200 */
[----:B------:R-:W-:-:S11]  /*1080*/  FSETP.NEU.FTZ.AND P0, PT, |R0|, +INF , PT ;  /* 0x7f8000000000780b */ /* 0x000fd60003f1d200 */
[----:B------:R-:W-:Y:S05]  /*1090*/  @!P1 BRA !P2, `(.L_x_14) ;  /* 0x00000004002c9947 */ /* 0x000fea0005000000 */
[----:B------:R-:W-:-:S04]  /*10a0*/  LOP3.LUT P2, RZ, R5, 0x7fffffff, RZ, 0xc0, !PT ;  /* 0x7fffffff05ff7812 */ /* 0x000fc8000784c0ff */
[----:B------:R-:W-:-:S13]  /*10b0*/  PLOP3.LUT P1, PT, P1, P2, PT, 0x2f, 0xf2 ;  /* 0x0000000000f2781c */ /* 0x000fda0000f24577 */
[----:B------:R-:W-:Y:S05]  /*10c0*/  @P1 BRA `(.L_x_15) ;  /* 0x0000000400181947 */ /* 0x000fea0003800000 */
[----:B------:R-:W-:-:S04]  /*10d0*/  LOP3.LUT P1, RZ, R6, 0x7fffffff, RZ, 0xc0, !PT ;  /* 0x7fffffff06ff7812 */ /* 0x000fc8000782c0ff */
[----:B------:R-:W-:-:S13]  /*10e0*/  PLOP3.LUT P0, PT, P0, P1, PT, 0x2f, 0xf2 ;  /* 0x0000000000f2781c */ /* 0x000fda0000702577 */
[----:B------:R-:W-:Y:S05]  /*10f0*/  @P0 BRA `(.L_x_16) ;  /* 0x0000000400000947 */ /* 0x000fea0003800000 */
[----:B------:R-:W-:Y:S02]  /*1100*/  ISETP.GE.AND P0, PT, R9, RZ, PT ;  /* 0x000000ff0900720c */ /* 0x000fe40003f06270 */
[----:B------:R-:W-:-:S11]  /*1110*/  ISETP.GE.AND P1, PT, R11, RZ, PT ;  /* 0x000000ff0b00720c */ /* 0x000fd60003f26270 */
[----:B------:R-:W-:Y:S01]  /*1120*/  @P0 MOV R8, RZ ;  /* 0x000000ff00080202 */ /* 0x000fe20000000f00 */
[----:B------:R-:W-:Y:S02]  /*1130*/  @!P0 IMAD.MOV.U32 R8, RZ, RZ, -0x40 ;  /* 0xffffffc0ff088424 */ /* 0x000fe400078e00ff */
[----:B------:R-:W-:Y:S01]  /*1140*/  @!P0 FFMA R5, R0, 1.84467440737095516160e+19, RZ ;  /* 0x5f80000000058823 */ /* 0x000fe200000000ff */
[----:B------:R-:W-:Y:S02]  /*1150*/  @!P1 FFMA R6, R3, 1.84467440737095516160e+19, RZ ;  /* 0x5f80000003069823 */ /* 0x000fe400000000ff */
[----:B------:R-:W-:-:S07]  /*1160*/  @!P1 IADD3 R8, PT, PT, R8, 0x40, RZ ;  /* 0x0000004008089810 */ /* 0x000fce0007ffe0ff */
.L_x_12:
[----:B------:R-:W-:Y:S01]  /*1170*/  LEA R3, R15, 0xc0800000, 0x17 ;  /* 0xc08000000f037811 */ /* 0x000fe200078eb8ff */
[----:B------:R-:W-:Y:S04]  /*1180*/  BSSY.RECONVERGENT B2, `(.L_x_17) ;  /* 0x0000036000027945 */ /* 0x000fe80003800200 */
[----:B------:R-:W-:Y:S01]  /*1190*/  IMAD.IADD R3, R6, 0x1, -R3 ;  /* 0x0000000106037824 */ /* 0x000fe200078e0a03 */
[----:B------:R-:W-:-:S03]  /*11a0*/  IADD3 R6, PT, PT, R10, -0x7f, RZ ;  /* 0xffffff810a067810 */ /* 0x000fc60007ffe0ff */
[----:B------:R-:W0:Y:S01]  /*11b0*/  MUFU.RCP R9, R3 ;  /* 0x0000000300097308 */ /* 0x000e220000001000 */
[----:B------:R-:W-:Y:S01]  /*11c0*/  FADD.FTZ R11, -R3, -RZ ;  /* 0x800000ff030b7221 */ /* 0x000fe20000010100 */
[----:B------:R-:W-:-:S03]  /*11d0*/  IMAD R0, R6, -0x800000, R5 ;  /* 0xff80000006007824 */ /* 0x000fc600078e0205 */
[----:B0-----:R-:W-:-:S04]  /*11e0*/  FFMA R10, R9, R11, 1 ;  /* 0x3f800000090a7423 */ /* 0x001fc8000000000b */
[----:B------:R-:W-:-:S04]  /*11f0*/  FFMA R12, R9, R10, R9 ;  /* 0x0000000a090c7223 */ /* 0x000fc80000000009 */
[----:B------:R-:W-:-:S04]  /*1200*/  FFMA R5, R0, R12, RZ ;  /* 0x0000000c00057223 */ /* 0x000fc800000000ff */
[----:B------:R-:W-:-:S04]  /*1210*/  FFMA R10, R11, R5, R0 ;  /* 0x000000050b0a7223 */ /* 0x000fc80000000000 */
[----:B------:R-:W-:Y:S01]  /*1220*/  FFMA R9, R12, R10, R5 ;  /* 0x0000000a0c097223 */ /* 0x000fe20000000005 */
[----:B------:R-:W-:-:S03]  /*1230*/  IADD3 R5, PT, PT, R6, 0x7f, -R15 ;  /* 0x0000007f06057810 */ /* 0x000fc60007ffe80f */
[----:B------:R-:W-:Y:S02]  /*1240*/  FFMA R10, R11, R9, R0 ;  /* 0x000000090b0a7223 */ /* 0x000fe40000000000 */
[----:B------:R-:W-:Y:S02]  /*1250*/  IMAD.IADD R5, R5, 0x1, R8 ;  /* 0x0000000105057824 */ /* 0x000fe400078e0208 */
[----:B------:R-:W-:-:S05]  /*1260*/  FFMA R0, R12, R10, R9 ;  /* 0x0000000a0c007223 */ /* 0x000fca0000000009 */
[----:B------:R-:W-:-:S04]  /*1270*/  SHF.R.U32.HI R3, RZ, 0x17, R0 ;  /* 0x00000017ff037819 */ /* 0x000fc80000011600 */
[----:B------:R-:W-:-:S04]  /*1280*/  LOP3.LUT R3, R3, 0xff, RZ, 0xc0, !PT ;  /* 0x000000ff03037812 */ /* 0x000fc800078ec0ff */
[----:B------:R-:W-:-:S05]  /*1290*/  IADD3 R11, PT, PT, R3, R5, RZ ;  /* 0x00000005030b7210 */ /* 0x000fca0007ffe0ff */
[----:B------:R-:W-:-:S05]  /*12a0*/  VIADD R3, R11, 0xffffffff ;  /* 0xffffffff0b037836 */ /* 0x000fca0000000000 */
[----:B------:R-:W-:-:S13]  /*12b0*/  ISETP.GE.U32.AND P0, PT, R3, 0xfe, PT ;  /* 0x000000fe0300780c */ /* 0x000fda0003f06070 */
[----:B------:R-:W-:Y:S05]  /*12c0*/  @!P0 BRA `(.L_x_18) ;  /* 0x0000000000808947 */ /* 0x000fea0003800000 */
[----:B------:R-:W-:-:S13]  /*12d0*/  ISETP.GT.AND P0, PT, R11, 0xfe, PT ;  /* 0x000000fe0b00780c */ /* 0x000fda0003f04270 */
[----:B------:R-:W-:Y:S05]  /*12e0*/  @P0 BRA `(.L_x_19) ;  /* 0x00000000006c0947 */ /* 0x000fea0003800000 */
[----:B------:R-:W-:-:S13]  /*12f0*/  ISETP.GE.AND P0, PT, R11, 0x1, PT ;  /* 0x000000010b00780c */ /* 0x000fda0003f06270 */
[----:B------:R-:W-:Y:S05]  /*1300*/  @P0 BRA `(.L_x_20) ;  /* 0x0000000000740947 */ /* 0x000fea0003800000 */
[----:B------:R-:W-:Y:S02]  /*1310*/  ISETP.GE.AND P0, PT, R11, -0x18, PT ;  /* 0xffffffe80b00780c */ /* 0x000fe40003f06270 */
[----:B------:R-:W-:-:S11]  /*1320*/  LOP3.LUT R0, R0, 0x80000000, RZ, 0xc0, !PT ;  /* 0x8000000000007812 */ /* 0x000fd600078ec0ff */
[----:B------:R-:W-:Y:S05]  /*1330*/  @!P0 BRA `(.L_x_20) ;  /* 0x0000000000688947 */ /* 0x000fea0003800000 */
[CCC-:B------:R-:W-:Y:S01]  /*1340*/  FFMA.RZ R3, R12.reuse, R10.reuse, R9.reuse ;  /* 0x0000000a0c037223 */ /* 0x1c0fe2000000c009 */
[C---:B------:R-:W-:Y:S01]  /*1350*/  IADD3 R8, PT, PT, R11.reuse, 0x20, RZ ;  /* 0x000000200b087810 */ /* 0x040fe20007ffe0ff */
[CCC-:B------:R-:W-:Y:S01]  /*1360*/  FFMA.RM R6, R12.reuse, R10.reuse, R9.reuse ;  /* 0x0000000a0c067223 */ /* 0x1c0fe20000004009 */
[----:B------:R-:W-:Y:S02]  /*1370*/  ISETP.NE.AND P2, PT, R11, RZ, PT ;  /* 0x000000ff0b00720c */ /* 0x000fe40003f45270 */
[----:B------:R-:W-:Y:S01]  /*1380*/  LOP3.LUT R5, R3, 0x7fffff, RZ, 0xc0, !PT ;  /* 0x007fffff03057812 */ /* 0x000fe200078ec0ff */
[----:B------:R-:W-:Y:S01]  /*1390*/  FFMA.RP R3, R12, R10, R9 ;  /* 0x0000000a0c037223 */ /* 0x000fe20000008009 */
[----:B------:R-:W-:Y:S01]  /*13a0*/  IMAD.MOV R9, RZ, RZ, -R11 ;  /* 0x000000ffff097224 */ /* 0x000fe200078e0a0b */
[----:B------:R-:W-:Y:S02]  /*13b0*/  ISETP.NE.AND P1, PT, R11, RZ, PT ;  /* 0x000000ff0b00720c */ /* 0x000fe40003f25270 */
[----:B------:R-:W-:-:S02]  /*13c0*/  LOP3.LUT R5, R5, 0x800000, RZ, 0xfc, !PT ;  /* 0x0080000005057812 */ /* 0x000fc400078efcff */
[----:B------:R-:W-:Y:S02]  /*13d0*/  FSETP.NEU.FTZ.AND P0, PT, R3, R6, PT ;  /* 0x000000060300720b */ /* 0x000fe40003f1d000 */
[----:B------:R-:W-:Y:S02]  /*13e0*/  SHF.L.U32 R8, R5, R8, RZ ;  /* 0x0000000805087219 */ /* 0x000fe400000006ff */
[----:B------:R-:W-:Y:S02]  /*13f0*/  SEL R6, R9, RZ, P2 ;  /* 0x000000ff09067207 */ /* 0x000fe40001000000 */
[----:B------:R-:W-:Y:S02]  /*1400*/  ISETP.NE.AND P1, PT, R8, RZ, P1 ;  /* 0x000000ff0800720c */ /* 0x000fe40000f25270 */
[----:B------:R-:W-:Y:S02]  /*1410*/  SHF.R.U32.HI R6, RZ, R6, R5 ;  /* 0x00000006ff067219 */ /* 0x000fe40000011605 */
[----:B------:R-:W-:-:S02]  /*1420*/  PLOP3.LUT P0, PT, P0, P1, PT, 0xf8, 0x8f ;  /* 0x00000000008f781c */ /* 0x000fc40000703f70 */
[----:B------:R-:W-:Y:S02]  /*1430*/  SHF.R.U32.HI R8, RZ, 0x1, R6 ;  /* 0x00000001ff087819 */ /* 0x000fe40000011606 */
[----:B------:R-:W-:-:S04]  /*1440*/  SEL R3, RZ, 0x1, !P0 ;  /* 0x00000001ff037807 */ /* 0x000fc80004000000 */
[----:B------:R-:W-:-:S04]  /*1450*/  LOP3.LUT R3, R3, 0x1, R8, 0xf8, !PT ;  /* 0x0000000103037812 */ /* 0x000fc800078ef808 */
[----:B------:R-:W-:-:S04]  /*1460*/  LOP3.LUT R3, R3, R6, RZ, 0xc0, !PT ;  /* 0x0000000603037212 */ /* 0x000fc800078ec0ff */
[----:B------:R-:W-:-:S04]  /*1470*/  IADD3 R3, PT, PT, R8, R3, RZ ;  /* 0x0000000308037210 */ /* 0x000fc80007ffe0ff */
[----:B------:R-:W-:Y:S01]  /*1480*/  LOP3.LUT R0, R3, R0, RZ, 0xfc, !PT ;  /* 0x0000000003007212 */ /* 0x000fe200078efcff */
[----:B------:R-:W-:Y:S06]  /*1490*/  BRA `(.L_x_20) ;  /* 0x0000000000107947 */ /* 0x000fec0003800000 */
.L_x_19:
[----:B------:R-:W-:-:S04]  /*14a0*/  LOP3.LUT R0, R0, 0x80000000, RZ, 0xc0, !PT ;  /* 0x8000000000007812 */ /* 0x000fc800078ec0ff */
[----:B------:R-:W-:Y:S01]  /*14b0*/  LOP3.LUT R0, R0, 0x7f800000, RZ, 0xfc, !PT ;  /* 0x7f80000000007812 */ /* 0x000fe200078efcff */
[----:B------:R-:W-:Y:S06]  /*14c0*/  BRA `(.L_x_20) ;  /* 0x0000000000047947 */ /* 0x000fec0003800000 */
.L_x_18:
[----:B------:R-:W-:-:S07]  /*14d0*/  IMAD R0, R5, 0x800000, R0 ;  /* 0x0080000005007824 */ /* 0x000fce00078e0200 */
.L_x_20:
[----:B------:R-:W-:Y:S05]  /*14e0*/  BSYNC.RECONVERGENT B2 ;  /* 0x0000000000027941 */ /* 0x000fea0003800200 */
.L_x_17:
[----:B------:R-:W-:Y:S05]  /*14f0*/  BRA `(.L_x_21) ;  /* 0x0000000000207947 */ /* 0x000fea0003800000 */
.L_x_16:
[----:B------:R-:W-:-:S04]  /*1500*/  LOP3.LUT R0, R6, 0x80000000, R5, 0x48, !PT ;  /* 0x8000000006007812 */ /* 0x000fc800078e4805 */
[----:B------:R-:W-:Y:S01]  /*1510*/  LOP3.LUT R0, R0, 0x7f800000, RZ, 0xfc, !PT ;  /* 0x7f80000000007812 */ /* 0x000fe200078efcff */
[----:B------:R-:W-:Y:S06]  /*1520*/  BRA `(.L_x_21) ;  /* 0x0000000000147947 */ /* 0x000fec0003800000 */
.L_x_15:
[----:B------:R-:W-:Y:S01]  /*1530*/  LOP3.LUT R0, R6, 0x80000000, R5, 0x48, !PT ;  /* 0x8000000006007812 */ /* 0x000fe200078e4805 */
[----:B------:R-:W-:Y:S06]  /*1540*/  BRA `(.L_x_21) ;  /* 0x00000000000c7947 */ /* 0x000fec0003800000 */
.L_x_14:
[----:B------:R-:W0:Y:S01]  /*1550*/  MUFU.RSQ R0, -QNAN ;  /* 0xffc0000000007908 */ /* 0x000e220000001400 */
[----:B------:R-:W-:Y:S05]  /*1560*/  BRA `(.L_x_21) ;  /* 0x0000000000047947 */ /* 0x000fea0003800000 */
.L_x_13:
[----:B------:R-:W-:-:S07]  /*1570*/  FADD.FTZ R0, R0, R3 ;  /* 0x0000000300007221 */ /* 0x000fce0000010000 */
.L_x_21:
[----:B------:R-:W-:Y:S05]  /*1580*/  BSYNC.RECONVERGENT B1 ;  /* 0x0000000000017941 */ /* 0x000fea0003800200 */
.L_x_11:
[----:B------:R-:W-:-:S04]  /*1590*/  HFMA2 R3, -RZ, RZ, 0, 0 ;  /* 0x00000000ff037431 */ /* 0x000fc800000001ff */
[----:B0-----:R-:W-:Y:S05]  /*15a0*/  RET.REL.NODEC R2 `(_Z13jacobi_SimplePKfS0_S0_S0_S0_PfS1_S0_) ;  /* 0xffffffe802947950 */ /* 0x001fea0003c3ffff */
.L_x_22:
[----:B------:R-:W-:-:S00]  /*15b0*/  BRA `(.L_x_22) ;  /* 0xfffffffc00fc7947 */ /* 0x000fc0000383ffff */
[----:B------:R-:W-:-:S00]  /*15c0*/  NOP ;  /* 0x0000000000007918 */ /* 0x000fc00000000000 */
        /* <DEDUP_REMOVED lines=11> */
.L_x_23:


//--------------------- .nv.shared.reserved.0     --------------------------
	.section	.nv.shared.reserved.0,"aw",@nobits
	.weak		__nv_reservedSMEM_offset_0_alias
	.size		__nv_reservedSMEM_offset_0_alias, 0, 64
	.other		__nv_reservedSMEM_offset_0_alias,@"STO_CUDA_RESERVED_SHARED STV_DEFAULT"
__nv_reservedSMEM_offset_0_alias:
	.zero		0
	.zero		64


//--------------------- .nv.constant0._Z13jacobi_SimplePKfS0_S0_S0_S0_PfS1_S0_ --------------------------
	.section	.nv.constant0._Z13jacobi_SimplePKfS0_S0_S0_S0_PfS1_S0_,"a",@progbits
	.sectionflags	@""
	.align	4
.nv.constant0._Z13jacobi_SimplePKfS0_S0_S0_S0_PfS1_S0_:
	.zero		960


//--------------------- SYMBOLS --------------------------

	.type		.nv.reservedSmem.offset0,@object
	.size		.nv.reservedSmem.offset0,0x4
